//
// Generated by NVIDIA NVVM Compiler
//
// Compiler Build ID: CL-36424714
// Cuda compilation tools, release 13.0, V13.0.88
// Based on NVVM 20.0.0
//

.version 9.0
.target sm_100
.address_size 64

	// .globl	_Z15vectorAddKernelPfS_S_

.visible .entry _Z15vectorAddKernelPfS_S_(
	.param .u64 .ptr .align 1 _Z15vectorAddKernelPfS_S__param_0,
	.param .u64 .ptr .align 1 _Z15vectorAddKernelPfS_S__param_1,
	.param .u64 .ptr .align 1 _Z15vectorAddKernelPfS_S__param_2
)
{
	.reg .pred 	%p<2>;
	.reg .b32 	%r<5>;
	.reg .b32 	%f<4>;
	.reg .b64 	%rd<11>;

	ld.param.u64 	%rd1, [_Z15vectorAddKernelPfS_S__param_0];
	ld.param.u64 	%rd2, [_Z15vectorAddKernelPfS_S__param_1];
	ld.param.u64 	%rd3, [_Z15vectorAddKernelPfS_S__param_2];
	mov.u32 	%r2, %ctaid.x;
	mov.u32 	%r3, %ntid.x;
	mov.u32 	%r4, %tid.x;
	mad.lo.s32 	%r1, %r2, %r3, %r4;
	setp.gt.s32 	%p1, %r1, 19999;
	@%p1 bra 	$L__BB0_2;
	cvta.to.global.u64 	%rd4, %rd1;
	cvta.to.global.u64 	%rd5, %rd2;
	cvta.to.global.u64 	%rd6, %rd3;
	mul.wide.s32 	%rd7, %r1, 4;
	add.s64 	%rd8, %rd4, %rd7;
	ld.global.f32 	%f1, [%rd8];
	add.s64 	%rd9, %rd5, %rd7;
	ld.global.f32 	%f2, [%rd9];
	add.f32 	%f3, %f1, %f2;
	add.s64 	%rd10, %rd6, %rd7;
	st.global.f32 	[%rd10], %f3;
$L__BB0_2:
	ret;

}


// ===== COMPILED SASS (sm_100) =====

	.target	sm_100

	.elftype	@"ET_EXEC"


//--------------------- .note.nv.tkinfo           --------------------------
	.section	.note.nv.tkinfo,"",@"SHT_NOTE"
	.sectionflags	@"SHF_NOTE_NV_TKINFO"
	.tkinfo
        /*0018*/ 	.word	0x00000002
        /*0030*/ 	.string	""
        /*0030*/ 	.string	"ptxas"
        /*0030*/ 	.string	"Cuda compilation tools, release 13.0, V13.0.88"
        /*0030*/ 	.string	"Build cuda_13.0.r13.0/compiler.36424714_0"
        /*0030*/ 	.string	"-arch sm_100 -m 64 "



//--------------------- .note.nv.cuinfo           --------------------------
	.section	.note.nv.cuinfo,"",@"SHT_NOTE"
	.sectionflags	@"SHF_NOTE_NV_CUINFO"
        /*0018*/ 	.short	0x0002
        /*001a*/ 	.short	0x0064
        /*001c*/ 	.short	0x0082
	.zero		2


//--------------------- .nv.info                  --------------------------
	.section	.nv.info,"",@"SHT_CUDA_INFO"
	.align	4


	//----- nvinfo : EIATTR_REGCOUNT
	.align		4
        /*0000*/ 	.byte	0x04, 0x2f
        /*0002*/ 	.short	(.L_1 - .L_0)
	.align		4
.L_0:
        /*0004*/ 	.word	index@(_Z15vectorAddKernelPfS_S_)
        /*0008*/ 	.word	0x0000000c


	//----- nvinfo : EIATTR_FRAME_SIZE
	.align		4
.L_1:
        /*000c*/ 	.byte	0x04, 0x11
        /*000e*/ 	.short	(.L_3 - .L_2)
	.align		4
.L_2:
        /*0010*/ 	.word	index@(_Z15vectorAddKernelPfS_S_)
        /*0014*/ 	.word	0x00000000


	//----- nvinfo : EIATTR_MIN_STACK_SIZE
	.align		4
.L_3:
        /*0018*/ 	.byte	0x04, 0x12
        /*001a*/ 	.short	(.L_5 - .L_4)
	.align		4
.L_4:
        /*001c*/ 	.word	index@(_Z15vectorAddKernelPfS_S_)
        /*0020*/ 	.word	0x00000000
.L_5:


//--------------------- .nv.compat                --------------------------
	.section	.nv.compat,"",@"SHT_CUDA_COMPAT_INFO"
	.align	4
        /*0000*/ 	.byte	0x02, 0x09, 0x00, 0x00, 0x02, 0x02, 0x01, 0x00, 0x02, 0x05, 0x05, 0x00, 0x03, 0x07, 0x01, 0x01
        /*0010*/ 	.byte	0x02, 0x03, 0x00, 0x00, 0x02, 0x06, 0x01, 0x00, 0x04, 0x0b, 0x08, 0x00, 0x09, 0x00, 0x00, 0x00
        /*0020*/ 	.byte	0x00, 0x00, 0x00, 0x00


//--------------------- .nv.info._Z15vectorAddKernelPfS_S_ --------------------------
	.section	.nv.info._Z15vectorAddKernelPfS_S_,"",@"SHT_CUDA_INFO"
	.sectionflags	@""
	.align	4


	//----- nvinfo : EIATTR_CUDA_API_VERSION
	.align		4
        /*0000*/ 	.byte	0x04, 0x37
        /*0002*/ 	.short	(.L_7 - .L_6)
.L_6:
        /*0004*/ 	.word	0x00000082


	//----- nvinfo : EIATTR_KPARAM_INFO
	.align		4
.L_7:
        /*0008*/ 	.byte	0x04, 0x17
        /*000a*/ 	.short	(.L_9 - .L_8)
.L_8:
        /*000c*/ 	.word	0x00000000
        /*0010*/ 	.short	0x0002
        /*0012*/ 	.short	0x0010
        /*0014*/ 	.byte	0x00, 0xf5, 0x21, 0x00


	//----- nvinfo : EIATTR_KPARAM_INFO
	.align		4
.L_9:
        /*0018*/ 	.byte	0x04, 0x17
        /*001a*/ 	.short	(.L_11 - .L_10)
.L_10:
        /*001c*/ 	.word	0x00000000
        /*0020*/ 	.short	0x0001
        /*0022*/ 	.short	0x0008
        /*0024*/ 	.byte	0x00, 0xf5, 0x21, 0x00


	//----- nvinfo : EIATTR_KPARAM_INFO
	.align		4
.L_11:
        /*0028*/ 	.byte	0x04, 0x17
        /*002a*/ 	.short	(.L_13 - .L_12)
.L_12:
        /*002c*/ 	.word	0x00000000
        /*0030*/ 	.short	0x0000
        /*0032*/ 	.short	0x0000
        /*0034*/ 	.byte	0x00, 0xf5, 0x21, 0x00


	//----- nvinfo : EIATTR_SPARSE_MMA_MASK
	.align		4
.L_13:
        /*0038*/ 	.byte	0x03, 0x50
        /*003a*/ 	.short	0x0000


	//----- nvinfo : EIATTR_MAXREG_COUNT
	.align		4
        /*003c*/ 	.byte	0x03, 0x1b
        /*003e*/ 	.short	0x00ff


	//----- nvinfo : EIATTR_MERCURY_ISA_VERSION
	.align		4
        /*0040*/ 	.byte	0x03, 0x5f
        /*0042*/ 	.short	0x0101


	//----- nvinfo : EIATTR_VRC_CTA_INIT_COUNT
	.align		4
        /*0044*/ 	.byte	0x02, 0x4a
	.zero		1
	.zero		1


	//----- nvinfo : EIATTR_EXIT_INSTR_OFFSETS
	.align		4
        /*0048*/ 	.byte	0x04, 0x1c
        /*004a*/ 	.short	(.L_15 - .L_14)


	//   ....[0]....
.L_14:
        /*004c*/ 	.word	0x00000060


	//   ....[1]....
        /*0050*/ 	.word	0x00000120


	//----- nvinfo : EIATTR_CBANK_PARAM_SIZE
	.align		4
.L_15:
        /*0054*/ 	.byte	0x03, 0x19
        /*0056*/ 	.short	0x0018


	//----- nvinfo : EIATTR_PARAM_CBANK
	.align		4
        /*0058*/ 	.byte	0x04, 0x0a
        /*005a*/ 	.short	(.L_17 - .L_16)
	.align		4
.L_16:
        /*005c*/ 	.word	index@(.nv.constant0._Z15vectorAddKernelPfS_S_)
        /*0060*/ 	.short	0x0380
        /*0062*/ 	.short	0x0018


	//----- nvinfo : EIATTR_SW_WAR
	.align		4
.L_17:
        /*0064*/ 	.byte	0x04, 0x36
        /*0066*/ 	.short	(.L_19 - .L_18)
.L_18:
        /*0068*/ 	.word	0x00000008
.L_19:


//--------------------- .nv.callgraph             --------------------------
	.section	.nv.callgraph,"",@"SHT_CUDA_CALLGRAPH"
	.align	4
	.sectionentsize	8
	.align		4
        /*0000*/ 	.word	0x00000000
	.align		4
        /*0004*/ 	.word	0xffffffff
	.align		4
        /*0008*/ 	.word	0x00000000
	.align		4
        /*000c*/ 	.word	0xfffffffe
	.align		4
        /*0010*/ 	.word	0x00000000
	.align		4
        /*0014*/ 	.word	0xfffffffd
	.align		4
        /*0018*/ 	.word	0x00000000
	.align		4
        /*001c*/ 	.word	0xfffffffc


//--------------------- .text._Z15vectorAddKernelPfS_S_ --------------------------
	.section	.text._Z15vectorAddKernelPfS_S_,"ax",@progbits
	.align	128
        .global         _Z15vectorAddKernelPfS_S_
        .type           _Z15vectorAddKernelPfS_S_,@function
        .size           _Z15vectorAddKernelPfS_S_,(.L_x_1 - _Z15vectorAddKernelPfS_S_)
        .other          _Z15vectorAddKernelPfS_S_,@"STO_CUDA_ENTRY STV_DEFAULT"
_Z15vectorAddKernelPfS_S_:
.text._Z15vectorAddKernelPfS_S_:
[----:B------:R-:W-:Y:S01]  /*0000*/  LDC R1, c[0x0][0x37c] ;  /* 0x0000df00ff017b82 */ /* 0x000fe20000000800 */
[----:B------:R-:W0:Y:S07]  /*0010*/  S2R R0, SR_TID.X ;  /* 0x0000000000007919 */ /* 0x000e2e0000002100 */
[----:B------:R-:W0:Y:S08]  /*0020*/  S2UR UR4, SR_CTAID.X ;  /* 0x00000000000479c3 */ /* 0x000e300000002500 */
[----:B------:R-:W0:Y:S02]  /*0030*/  LDC R9, c[0x0][0x360] ;  /* 0x0000d800ff097b82 */ /* 0x000e240000000800 */
[----:B0-----:R-:W-:-:S05]  /*0040*/  IMAD R9, R9, UR4, R0 ;  /* 0x0000000409097c24 */ /* 0x001fca000f8e0200 */
[----:B------:R-:W-:-:S13]  /*0050*/  ISETP.GT.AND P0, PT, R9, 0x4e1f, PT ;  /* 0x00004e1f0900780c */ /* 0x000fda0003f04270 */
[----:B------:R-:W-:Y:S05]  /*0060*/  @P0 EXIT ;  /* 0x000000000000094d */ /* 0x000fea0003800000 */
[----:B------:R-:W0:Y:S01]  /*0070*/  LDC.64 R2, c[0x0][0x380] ;  /* 0x0000e000ff027b82 */ /* 0x000e220000000a00 */
[----:B------:R-:W1:Y:S07]  /*0080*/  LDCU.64 UR4, c[0x0][0x358] ;  /* 0x00006b00ff0477ac */ /* 0x000e6e0008000a00 */
[----:B------:R-:W2:Y:S08]  /*0090*/  LDC.64 R4, c[0x0][0x388] ;  /* 0x0000e200ff047b82 */ /* 0x000eb00000000a00 */
[----:B------:R-:W3:Y:S01]  /*00a0*/  LDC.64 R6, c[0x0][0x390] ;  /* 0x0000e400ff067b82 */ /* 0x000ee20000000a00 */
[----:B0-----:R-:W-:-:S06]  /*00b0*/  IMAD.WIDE R2, R9, 0x4, R2 ;  /* 0x0000000409027825 */ /* 0x001fcc00078e0202 */
[----:B-1----:R-:W4:Y:S01]  /*00c0*/  LDG.E R2, desc[UR4][R2.64] ;  /* 0x0000000402027981 */ /* 0x002f22000c1e1900 */
[----:B--2---:R-:W-:-:S06]  /*00d0*/  IMAD.WIDE R4, R9, 0x4, R4 ;  /* 0x0000000409047825 */ /* 0x004fcc00078e0204 */
[----:B------:R-:W4:Y:S01]  /*00e0*/  LDG.E R5, desc[UR4][R4.64] ;  /* 0x0000000404057981 */ /* 0x000f22000c1e1900 */
[----:B---3--:R-:W-:-:S04]  /*00f0*/  IMAD.WIDE R6, R9, 0x4, R6 ;  /* 0x0000000409067825 */ /* 0x008fc800078e0206 */
[----:B----4-:R-:W-:-:S05]  /*0100*/  FADD R9, R2, R5 ;  /* 0x0000000502097221 */ /* 0x010fca0000000000 */
[----:B------:R-:W-:Y:S01]  /*0110*/  STG.E desc[UR4][R6.64], R9 ;  /* 0x0000000906007986 */ /* 0x000fe2000c101904 */
[----:B------:R-:W-:Y:S05]  /*0120*/  EXIT ;  /* 0x000000000000794d */ /* 0x000fea0003800000 */
.L_x_0:
[----:B------:R-:W-:-:S00]  /*0130*/  BRA `(.L_x_0) ;  /* 0xfffffffc00fc7947 */ /* 0x000fc0000383ffff */
[----:B------:R-:W-:-:S00]  /*0140*/  NOP ;  /* 0x0000000000007918 */ /* 0x000fc00000000000 */
        /* <DEDUP_REMOVED lines=11> */
.L_x_1:


//--------------------- .nv.shared.reserved.0     --------------------------
	.section	.nv.shared.reserved.0,"aw",@nobits
	.weak		__nv_reservedSMEM_offset_0_alias
	.size		__nv_reservedSMEM_offset_0_alias, 0, 64
	.other		__nv_reservedSMEM_offset_0_alias,@"STO_CUDA_RESERVED_SHARED STV_DEFAULT"
__nv_reservedSMEM_offset_0_alias:
	.zero		0
	.zero		64


//--------------------- .nv.constant0._Z15vectorAddKernelPfS_S_ --------------------------
	.section	.nv.constant0._Z15vectorAddKernelPfS_S_,"a",@progbits
	.sectionflags	@""
	.align	4
.nv.constant0._Z15vectorAddKernelPfS_S_:
	.zero		920


//--------------------- SYMBOLS --------------------------

	.type		.nv.reservedSmem.offset0,@object
	.size		.nv.reservedSmem.offset0,0x4
